//
// Generated by NVIDIA NVVM Compiler
//
// Compiler Build ID: CL-36424714
// Cuda compilation tools, release 13.0, V13.0.88
// Based on NVVM 20.0.0
//

.version 9.0
.target sm_100
.address_size 64

	// .globl	_Z3gpuv
.extern .func  (.param .b32 func_retval0) vprintf
(
	.param .b64 vprintf_param_0,
	.param .b64 vprintf_param_1
)
;
.global .align 1 .b8 $str[54] = {229, 143, 170, 229, 184, 140, 230, 156, 155, 231, 172, 172, 228, 184, 128, 228, 184, 170, 98, 108, 111, 99, 107, 231, 154, 132, 231, 172, 172, 228, 184, 128, 228, 184, 170, 231, 186, 191, 231, 168, 139, 229, 142, 187, 230, 137, 147, 229, 141, 176, 58, 32, 10};
.global .align 1 .b8 $str$2[25] = {104, 101, 108, 108, 111, 32, 61, 61, 61, 98, 108, 111, 99, 107, 73, 100, 120, 46, 120, 58, 37, 100, 32, 10};
.global .align 1 .b8 $str$3[26] = {104, 101, 108, 108, 111, 32, 61, 61, 61, 116, 104, 114, 101, 97, 100, 73, 100, 120, 46, 120, 58, 37, 100, 32, 10};
.global .align 1 .b8 $str$4[17] = {104, 101, 108, 108, 111, 32, 61, 61, 61, 103, 112, 117, 61, 61, 61, 10};

.visible .entry _Z3gpuv()
{
	.local .align 8 .b8 	__local_depot0[8];
	.reg .b64 	%SP;
	.reg .b64 	%SPL;
	.reg .pred 	%p<2>;
	.reg .b32 	%r<12>;
	.reg .b64 	%rd<11>;

	mov.u64 	%SPL, __local_depot0;
	cvta.local.u64 	%SP, %SPL;
	add.u64 	%rd1, %SP, 0;
	add.u64 	%rd2, %SPL, 0;
	mov.u32 	%r1, %ctaid.x;
	st.local.u32 	[%rd2], %r1;
	mov.u64 	%rd3, $str$2;
	cvta.global.u64 	%rd4, %rd3;
	{ // callseq 0, 0
	.param .b64 param0;
	st.param.b64 	[param0], %rd4;
	.param .b64 param1;
	st.param.b64 	[param1], %rd1;
	.param .b32 retval0;
	call.uni (retval0), 
	vprintf, 
	(
	param0, 
	param1
	);
	ld.param.b32 	%r2, [retval0];
	} // callseq 0
	mov.u32 	%r4, %tid.x;
	st.local.u32 	[%rd2], %r4;
	mov.u64 	%rd5, $str$3;
	cvta.global.u64 	%rd6, %rd5;
	{ // callseq 1, 0
	.param .b64 param0;
	st.param.b64 	[param0], %rd6;
	.param .b64 param1;
	st.param.b64 	[param1], %rd1;
	.param .b32 retval0;
	call.uni (retval0), 
	vprintf, 
	(
	param0, 
	param1
	);
	ld.param.b32 	%r5, [retval0];
	} // callseq 1
	or.b32  	%r7, %r1, %r4;
	setp.ne.s32 	%p1, %r7, 0;
	@%p1 bra 	$L__BB0_2;
	mov.u64 	%rd7, $str;
	cvta.global.u64 	%rd8, %rd7;
	{ // callseq 2, 0
	.param .b64 param0;
	st.param.b64 	[param0], %rd8;
	.param .b64 param1;
	st.param.b64 	[param1], 0;
	.param .b32 retval0;
	call.uni (retval0), 
	vprintf, 
	(
	param0, 
	param1
	);
	ld.param.b32 	%r8, [retval0];
	} // callseq 2
	mov.u64 	%rd9, $str$4;
	cvta.global.u64 	%rd10, %rd9;
	{ // callseq 3, 0
	.param .b64 param0;
	st.param.b64 	[param0], %rd10;
	.param .b64 param1;
	st.param.b64 	[param1], 0;
	.param .b32 retval0;
	call.uni (retval0), 
	vprintf, 
	(
	param0, 
	param1
	);
	ld.param.b32 	%r10, [retval0];
	} // callseq 3
$L__BB0_2:
	ret;

}


// ===== COMPILED SASS (sm_100) =====

	.target	sm_100

	.elftype	@"ET_EXEC"


//--------------------- .note.nv.tkinfo           --------------------------
	.section	.note.nv.tkinfo,"",@"SHT_NOTE"
	.sectionflags	@"SHF_NOTE_NV_TKINFO"
	.tkinfo
        /*0018*/ 	.word	0x00000002
        /*0030*/ 	.string	""
        /*0030*/ 	.string	"ptxas"
        /*0030*/ 	.string	"Cuda compilation tools, release 13.0, V13.0.88"
        /*0030*/ 	.string	"Build cuda_13.0.r13.0/compiler.36424714_0"
        /*0030*/ 	.string	"-arch sm_100 -m 64 "



//--------------------- .note.nv.cuinfo           --------------------------
	.section	.note.nv.cuinfo,"",@"SHT_NOTE"
	.sectionflags	@"SHF_NOTE_NV_CUINFO"
        /*0018*/ 	.short	0x0002
        /*001a*/ 	.short	0x0064
        /*001c*/ 	.short	0x0082
	.zero		2


//--------------------- .nv.info                  --------------------------
	.section	.nv.info,"",@"SHT_CUDA_INFO"
	.align	4


	//----- nvinfo : EIATTR_REGCOUNT
	.align		4
        /*0000*/ 	.byte	0x04, 0x2f
        /*0002*/ 	.short	(.L_5 - .L_4)
	.align		4
.L_4:
        /*0004*/ 	.word	index@(_Z3gpuv)
        /*0008*/ 	.word	0x00000018


	//----- nvinfo : EIATTR_FRAME_SIZE
	.align		4
.L_5:
        /*000c*/ 	.byte	0x04, 0x11
        /*000e*/ 	.short	(.L_7 - .L_6)
	.align		4
.L_6:
        /*0010*/ 	.word	index@(_Z3gpuv)
        /*0014*/ 	.word	0x00000008


	//----- nvinfo : EIATTR_MIN_STACK_SIZE
	.align		4
.L_7:
        /*0018*/ 	.byte	0x04, 0x12
        /*001a*/ 	.short	(.L_9 - .L_8)
	.align		4
.L_8:
        /*001c*/ 	.word	index@(_Z3gpuv)
        /*0020*/ 	.word	0x00000008
.L_9:


//--------------------- .nv.compat                --------------------------
	.section	.nv.compat,"",@"SHT_CUDA_COMPAT_INFO"
	.align	4
        /*0000*/ 	.byte	0x02, 0x09, 0x00, 0x00, 0x02, 0x02, 0x01, 0x00, 0x02, 0x05, 0x05, 0x00, 0x03, 0x07, 0x01, 0x01
        /*0010*/ 	.byte	0x02, 0x03, 0x00, 0x00, 0x02, 0x06, 0x01, 0x00, 0x04, 0x0b, 0x08, 0x00, 0x09, 0x00, 0x00, 0x00
        /*0020*/ 	.byte	0x00, 0x00, 0x00, 0x00


//--------------------- .nv.info._Z3gpuv          --------------------------
	.section	.nv.info._Z3gpuv,"",@"SHT_CUDA_INFO"
	.sectionflags	@""
	.align	4


	//----- nvinfo : EIATTR_CUDA_API_VERSION
	.align		4
        /*0000*/ 	.byte	0x04, 0x37
        /*0002*/ 	.short	(.L_11 - .L_10)
.L_10:
        /*0004*/ 	.word	0x00000082


	//----- nvinfo : EIATTR_SPARSE_MMA_MASK
	.align		4
.L_11:
        /*0008*/ 	.byte	0x03, 0x50
        /*000a*/ 	.short	0x0000


	//----- nvinfo : EIATTR_MAXREG_COUNT
	.align		4
        /*000c*/ 	.byte	0x03, 0x1b
        /*000e*/ 	.short	0x00ff


	//----- nvinfo : EIATTR_EXTERNS
	.align		4
        /*0010*/ 	.byte	0x04, 0x0f
        /*0012*/ 	.short	(.L_13 - .L_12)


	//   ....[0]....
	.align		4
.L_12:
        /*0014*/ 	.word	index@(vprintf)


	//----- nvinfo : EIATTR_MERCURY_ISA_VERSION
	.align		4
.L_13:
        /*0018*/ 	.byte	0x03, 0x5f
        /*001a*/ 	.short	0x0101


	//----- nvinfo : EIATTR_VRC_CTA_INIT_COUNT
	.align		4
        /*001c*/ 	.byte	0x02, 0x4a
	.zero		1
	.zero		1


	//----- nvinfo : EIATTR_SYSCALL_OFFSETS
	.align		4
        /*0020*/ 	.byte	0x04, 0x46
        /*0022*/ 	.short	(.L_15 - .L_14)


	//   ....[0]....
.L_14:
        /*0024*/ 	.word	0x00000100


	//   ....[1]....
        /*0028*/ 	.word	0x000001a0


	//   ....[2]....
        /*002c*/ 	.word	0x00000230


	//   ....[3]....
        /*0030*/ 	.word	0x000002a0


	//----- nvinfo : EIATTR_EXIT_INSTR_OFFSETS
	.align		4
.L_15:
        /*0034*/ 	.byte	0x04, 0x1c
        /*0036*/ 	.short	(.L_17 - .L_16)


	//   ....[0]....
.L_16:
        /*0038*/ 	.word	0x000001c0


	//   ....[1]....
        /*003c*/ 	.word	0x000002b0


	//----- nvinfo : EIATTR_CRS_STACK_SIZE
	.align		4
.L_17:
        /*0040*/ 	.byte	0x04, 0x1e
        /*0042*/ 	.short	(.L_19 - .L_18)
.L_18:
        /*0044*/ 	.word	0x00000000


	//----- nvinfo : EIATTR_SW_WAR
	.align		4
.L_19:
        /*0048*/ 	.byte	0x04, 0x36
        /*004a*/ 	.short	(.L_21 - .L_20)
.L_20:
        /*004c*/ 	.word	0x00000008
.L_21:


//--------------------- .nv.callgraph             --------------------------
	.section	.nv.callgraph,"",@"SHT_CUDA_CALLGRAPH"
	.align	4
	.sectionentsize	8
	.align		4
        /*0000*/ 	.word	0x00000000
	.align		4
        /*0004*/ 	.word	0xffffffff
	.align		4
        /*0008*/ 	.word	index@(_Z3gpuv)
	.align		4
        /*000c*/ 	.word	index@(vprintf)
	.align		4
        /*0010*/ 	.word	0x00000000
	.align		4
        /*0014*/ 	.word	0xfffffffe
	.align		4
        /*0018*/ 	.word	0x00000000
	.align		4
        /*001c*/ 	.word	0xfffffffd
	.align		4
        /*0020*/ 	.word	0x00000000
	.align		4
        /*0024*/ 	.word	0xfffffffc


//--------------------- .nv.constant4             --------------------------
	.section	.nv.constant4,"a",@progbits
	.align	8
	.align		8
.nv.constant4:
        /*0000*/ 	.dword	vprintf
	.align		8
        /*0008*/ 	.dword	$str
	.align		8
        /*0010*/ 	.dword	$str$2
	.align		8
        /*0018*/ 	.dword	$str$3
	.align		8
        /*0020*/ 	.dword	$str$4


//--------------------- .text._Z3gpuv             --------------------------
	.section	.text._Z3gpuv,"ax",@progbits
	.align	128
        .global         _Z3gpuv
        .type           _Z3gpuv,@function
        .size           _Z3gpuv,(.L_x_5 - _Z3gpuv)
        .other          _Z3gpuv,@"STO_CUDA_ENTRY STV_DEFAULT"
_Z3gpuv:
.text._Z3gpuv:
[----:B------:R-:W0:Y:S01]  /*0000*/  LDC R1, c[0x0][0x37c] ;  /* 0x0000df00ff017b82 */ /* 0x000e220000000800 */
[----:B------:R-:W1:Y:S01]  /*0010*/  S2R R16, SR_CTAID.X ;  /* 0x0000000000107919 */ /* 0x000e620000002500 */
[----:B------:R-:W2:Y:S01]  /*0020*/  LDCU UR4, c[0x0][0x2f8] ;  /* 0x00005f00ff0477ac */ /* 0x000ea20008000800 */
[----:B0-----:R-:W-:Y:S01]  /*0030*/  VIADD R1, R1, 0xfffffff8 ;  /* 0xfffffff801017836 */ /* 0x001fe20000000000 */
[----:B------:R-:W-:Y:S01]  /*0040*/  MOV R2, 0x0 ;  /* 0x0000000000027802 */ /* 0x000fe20000000f00 */
[----:B------:R-:W0:Y:S03]  /*0050*/  LDCU UR5, c[0x0][0x2fc] ;  /* 0x00005f80ff0577ac */ /* 0x000e260008000800 */
[----:B------:R3:W4:Y:S01]  /*0060*/  LDC.64 R8, c[0x4][R2] ;  /* 0x0100000002087b82 */ /* 0x0007220000000a00 */
[----:B------:R-:W5:Y:S01]  /*0070*/  LDCU.64 UR6, c[0x4][0x10] ;  /* 0x01000200ff0677ac */ /* 0x000f620008000a00 */
[----:B--2---:R-:W-:-:S05]  /*0080*/  IADD3 R18, P0, PT, R1, UR4, RZ ;  /* 0x0000000401127c10 */ /* 0x004fca000ff1e0ff */
[----:B0-----:R-:W-:Y:S02]  /*0090*/  IMAD.X R19, RZ, RZ, UR5, P0 ;  /* 0x00000005ff137e24 */ /* 0x001fe400080e06ff */
[----:B------:R-:W-:Y:S01]  /*00a0*/  IMAD.MOV.U32 R6, RZ, RZ, R18 ;  /* 0x000000ffff067224 */ /* 0x000fe200078e0012 */
[----:B-----5:R-:W-:Y:S01]  /*00b0*/  MOV R5, UR7 ;  /* 0x0000000700057c02 */ /* 0x020fe20008000f00 */
[----:B------:R-:W-:Y:S02]  /*00c0*/  IMAD.U32 R4, RZ, RZ, UR6 ;  /* 0x00000006ff047e24 */ /* 0x000fe4000f8e00ff */
[----:B------:R-:W-:Y:S01]  /*00d0*/  IMAD.MOV.U32 R7, RZ, RZ, R19 ;  /* 0x000000ffff077224 */ /* 0x000fe200078e0013 */
[----:B-1----:R3:W-:Y:S06]  /*00e0*/  STL [R1], R16 ;  /* 0x0000001001007387 */ /* 0x0027ec0000100800 */
[----:B------:R-:W-:-:S07]  /*00f0*/  LEPC R20, `(.L_x_0) ;  /* 0x000000001014794e */ /* 0x000fce0000000000 */
[----:B---34-:R-:W-:Y:S05]  /*0100*/  CALL.ABS.NOINC R8 ;  /* 0x0000000008007343 */ /* 0x018fea0003c00000 */
.L_x_0:
[----:B------:R-:W0:Y:S01]  /*0110*/  S2R R17, SR_TID.X ;  /* 0x0000000000117919 */ /* 0x000e220000002100 */
[----:B------:R1:W2:Y:S01]  /*0120*/  LDC.64 R8, c[0x4][R2] ;  /* 0x0100000002087b82 */ /* 0x0002a20000000a00 */
[----:B------:R-:W3:Y:S01]  /*0130*/  LDCU.64 UR4, c[0x4][0x18] ;  /* 0x01000300ff0477ac */ /* 0x000ee20008000a00 */
[----:B------:R-:W-:Y:S01]  /*0140*/  IMAD.MOV.U32 R6, RZ, RZ, R18 ;  /* 0x000000ffff067224 */ /* 0x000fe200078e0012 */
[----:B------:R-:W-:Y:S02]  /*0150*/  MOV R7, R19 ;  /* 0x0000001300077202 */ /* 0x000fe40000000f00 */
[----:B---3--:R-:W-:Y:S01]  /*0160*/  MOV R4, UR4 ;  /* 0x0000000400047c02 */ /* 0x008fe20008000f00 */
[----:B------:R-:W-:Y:S01]  /*0170*/  IMAD.U32 R5, RZ, RZ, UR5 ;  /* 0x00000005ff057e24 */ /* 0x000fe2000f8e00ff */
[----:B0-----:R1:W-:Y:S06]  /*0180*/  STL [R1], R17 ;  /* 0x0000001101007387 */ /* 0x0013ec0000100800 */
[----:B------:R-:W-:-:S07]  /*0190*/  LEPC R20, `(.L_x_1) ;  /* 0x000000001014794e */ /* 0x000fce0000000000 */
[----:B-12---:R-:W-:Y:S05]  /*01a0*/  CALL.ABS.NOINC R8 ;  /* 0x0000000008007343 */ /* 0x006fea0003c00000 */
.L_x_1:
[----:B------:R-:W-:-:S13]  /*01b0*/  LOP3.LUT P0, RZ, R16, R17, RZ, 0xfc, !PT ;  /* 0x0000001110ff7212 */ /* 0x000fda000780fcff */
[----:B------:R-:W-:Y:S05]  /*01c0*/  @P0 EXIT ;  /* 0x000000000000094d */ /* 0x000fea0003800000 */
[----:B------:R0:W1:Y:S01]  /*01d0*/  LDC.64 R8, c[0x4][R2] ;  /* 0x0100000002087b82 */ /* 0x0000620000000a00 */
[----:B------:R-:W2:Y:S01]  /*01e0*/  LDCU.64 UR4, c[0x4][0x8] ;  /* 0x01000100ff0477ac */ /* 0x000ea20008000a00 */
[----:B------:R-:W-:Y:S01]  /*01f0*/  CS2R R6, SRZ ;  /* 0x0000000000067805 */ /* 0x000fe2000001ff00 */
[----:B--2---:R-:W-:Y:S02]  /*0200*/  IMAD.U32 R4, RZ, RZ, UR4 ;  /* 0x00000004ff047e24 */ /* 0x004fe4000f8e00ff */
[----:B0-----:R-:W-:-:S07]  /*0210*/  IMAD.U32 R5, RZ, RZ, UR5 ;  /* 0x00000005ff057e24 */ /* 0x001fce000f8e00ff */
[----:B------:R-:W-:-:S07]  /*0220*/  LEPC R20, `(.L_x_2) ;  /* 0x000000001014794e */ /* 0x000fce0000000000 */
[----:B-1----:R-:W-:Y:S05]  /*0230*/  CALL.ABS.NOINC R8 ;  /* 0x0000000008007343 */ /* 0x002fea0003c00000 */
.L_x_2:
[----:B------:R-:W0:Y:S01]  /*0240*/  LDC.64 R2, c[0x4][R2] ;  /* 0x0100000002027b82 */ /* 0x000e220000000a00 */
[----:B------:R-:W1:Y:S01]  /*0250*/  LDCU.64 UR4, c[0x4][0x20] ;  /* 0x01000400ff0477ac */ /* 0x000e620008000a00 */
[----:B------:R-:W-:Y:S02]  /*0260*/  CS2R R6, SRZ ;  /* 0x0000000000067805 */ /* 0x000fe4000001ff00 */
[----:B-1----:R-:W-:Y:S01]  /*0270*/  MOV R4, UR4 ;  /* 0x0000000400047c02 */ /* 0x002fe20008000f00 */
[----:B------:R-:W-:-:S07]  /*0280*/  IMAD.U32 R5, RZ, RZ, UR5 ;  /* 0x00000005ff057e24 */ /* 0x000fce000f8e00ff */
[----:B------:R-:W-:-:S07]  /*0290*/  LEPC R20, `(.L_x_3) ;  /* 0x000000001014794e */ /* 0x000fce0000000000 */
[----:B0-----:R-:W-:Y:S05]  /*02a0*/  CALL.ABS.NOINC R2 ;  /* 0x0000000002007343 */ /* 0x001fea0003c00000 */
.L_x_3:
[----:B------:R-:W-:Y:S05]  /*02b0*/  EXIT ;  /* 0x000000000000794d */ /* 0x000fea0003800000 */
.L_x_4:
[----:B------:R-:W-:-:S00]  /*02c0*/  BRA `(.L_x_4) ;  /* 0xfffffffc00fc7947 */ /* 0x000fc0000383ffff */
[----:B------:R-:W-:-:S00]  /*02d0*/  NOP ;  /* 0x0000000000007918 */ /* 0x000fc00000000000 */
        /* <DEDUP_REMOVED lines=10> */
.L_x_5:


//--------------------- .nv.global.init           --------------------------
	.section	.nv.global.init,"aw",@progbits
.nv.global.init:
	.type		$str$4,@object
	.size		$str$4,($str$2 - $str$4)
$str$4:
        /*0000*/ 	.byte	0x68, 0x65, 0x6c, 0x6c, 0x6f, 0x20, 0x3d, 0x3d, 0x3d, 0x67, 0x70, 0x75, 0x3d, 0x3d, 0x3d, 0x0a
        /*0010*/ 	.byte	0x00
	.type		$str$2,@object
	.size		$str$2,($str$3 - $str$2)
$str$2:
        /*0011*/ 	.byte	0x68, 0x65, 0x6c, 0x6c, 0x6f, 0x20, 0x3d, 0x3d, 0x3d, 0x62, 0x6c, 0x6f, 0x63, 0x6b, 0x49, 0x64
        /*0021*/ 	.byte	0x78, 0x2e, 0x78, 0x3a, 0x25, 0x64, 0x20, 0x0a, 0x00
	.type		$str$3,@object
	.size		$str$3,($str - $str$3)
$str$3:
        /*002a*/ 	.byte	0x68, 0x65, 0x6c, 0x6c, 0x6f, 0x20, 0x3d, 0x3d, 0x3d, 0x74, 0x68, 0x72, 0x65, 0x61, 0x64, 0x49
        /*003a*/ 	.byte	0x64, 0x78, 0x2e, 0x78, 0x3a, 0x25, 0x64, 0x20, 0x0a, 0x00
	.type		$str,@object
	.size		$str,(.L_0 - $str)
$str:
        /*0044*/ 	.byte	0xe5, 0x8f, 0xaa, 0xe5, 0xb8, 0x8c, 0xe6, 0x9c, 0x9b, 0xe7, 0xac, 0xac, 0xe4, 0xb8, 0x80, 0xe4
        /*0054*/ 	.byte	0xb8, 0xaa, 0x62, 0x6c, 0x6f, 0x63, 0x6b, 0xe7, 0x9a, 0x84, 0xe7, 0xac, 0xac, 0xe4, 0xb8, 0x80
        /*0064*/ 	.byte	0xe4, 0xb8, 0xaa, 0xe7, 0xba, 0xbf, 0xe7, 0xa8, 0x8b, 0xe5, 0x8e, 0xbb, 0xe6, 0x89, 0x93, 0xe5
        /*0074*/ 	.byte	0x8d, 0xb0, 0x3a, 0x20, 0x0a, 0x00
.L_0:


//--------------------- .nv.shared.reserved.0     --------------------------
	.section	.nv.shared.reserved.0,"aw",@nobits
	.weak		__nv_reservedSMEM_offset_0_alias
	.size		__nv_reservedSMEM_offset_0_alias, 0, 64
	.other		__nv_reservedSMEM_offset_0_alias,@"STO_CUDA_RESERVED_SHARED STV_DEFAULT"
__nv_reservedSMEM_offset_0_alias:
	.zero		0
	.zero		64


//--------------------- .nv.constant0._Z3gpuv     --------------------------
	.section	.nv.constant0._Z3gpuv,"a",@progbits
	.sectionflags	@""
	.align	4
.nv.constant0._Z3gpuv:
	.zero		896


//--------------------- SYMBOLS --------------------------

	.type		.nv.reservedSmem.offset0,@object
	.size		.nv.reservedSmem.offset0,0x4
	.type		vprintf,@function
